//
// Generated by NVIDIA NVVM Compiler
//
// Compiler Build ID: CL-36424714
// Cuda compilation tools, release 13.0, V13.0.88
// Based on NVVM 20.0.0
//

.version 9.0
.target sm_100
.address_size 64

	// .globl	_Z10add_kerneliPfS_

.visible .entry _Z10add_kerneliPfS_(
	.param .u32 _Z10add_kerneliPfS__param_0,
	.param .u64 .ptr .align 1 _Z10add_kerneliPfS__param_1,
	.param .u64 .ptr .align 1 _Z10add_kerneliPfS__param_2
)
{
	.reg .pred 	%p<10>;
	.reg .b32 	%r<23>;
	.reg .b32 	%f<88>;
	.reg .b64 	%rd<28>;

	ld.param.u32 	%r16, [_Z10add_kerneliPfS__param_0];
	ld.param.u64 	%rd15, [_Z10add_kerneliPfS__param_1];
	ld.param.u64 	%rd16, [_Z10add_kerneliPfS__param_2];
	cvta.to.global.u64 	%rd1, %rd16;
	cvta.to.global.u64 	%rd2, %rd15;
	setp.lt.s32 	%p1, %r16, 1;
	@%p1 bra 	$L__BB0_13;
	and.b32  	%r1, %r16, 15;
	setp.lt.u32 	%p2, %r16, 16;
	mov.b32 	%r20, 0;
	@%p2 bra 	$L__BB0_4;
	and.b32  	%r20, %r16, 2147483632;
	neg.s32 	%r18, %r20;
	add.s64 	%rd25, %rd2, 32;
	add.s64 	%rd24, %rd1, 32;
$L__BB0_3:
	.pragma "nounroll";
	ld.global.f32 	%f1, [%rd25+-32];
	ld.global.f32 	%f2, [%rd24+-32];
	add.f32 	%f3, %f1, %f2;
	st.global.f32 	[%rd24+-32], %f3;
	ld.global.f32 	%f4, [%rd25+-28];
	ld.global.f32 	%f5, [%rd24+-28];
	add.f32 	%f6, %f4, %f5;
	st.global.f32 	[%rd24+-28], %f6;
	ld.global.f32 	%f7, [%rd25+-24];
	ld.global.f32 	%f8, [%rd24+-24];
	add.f32 	%f9, %f7, %f8;
	st.global.f32 	[%rd24+-24], %f9;
	ld.global.f32 	%f10, [%rd25+-20];
	ld.global.f32 	%f11, [%rd24+-20];
	add.f32 	%f12, %f10, %f11;
	st.global.f32 	[%rd24+-20], %f12;
	ld.global.f32 	%f13, [%rd25+-16];
	ld.global.f32 	%f14, [%rd24+-16];
	add.f32 	%f15, %f13, %f14;
	st.global.f32 	[%rd24+-16], %f15;
	ld.global.f32 	%f16, [%rd25+-12];
	ld.global.f32 	%f17, [%rd24+-12];
	add.f32 	%f18, %f16, %f17;
	st.global.f32 	[%rd24+-12], %f18;
	ld.global.f32 	%f19, [%rd25+-8];
	ld.global.f32 	%f20, [%rd24+-8];
	add.f32 	%f21, %f19, %f20;
	st.global.f32 	[%rd24+-8], %f21;
	ld.global.f32 	%f22, [%rd25+-4];
	ld.global.f32 	%f23, [%rd24+-4];
	add.f32 	%f24, %f22, %f23;
	st.global.f32 	[%rd24+-4], %f24;
	ld.global.f32 	%f25, [%rd25];
	ld.global.f32 	%f26, [%rd24];
	add.f32 	%f27, %f25, %f26;
	st.global.f32 	[%rd24], %f27;
	ld.global.f32 	%f28, [%rd25+4];
	ld.global.f32 	%f29, [%rd24+4];
	add.f32 	%f30, %f28, %f29;
	st.global.f32 	[%rd24+4], %f30;
	ld.global.f32 	%f31, [%rd25+8];
	ld.global.f32 	%f32, [%rd24+8];
	add.f32 	%f33, %f31, %f32;
	st.global.f32 	[%rd24+8], %f33;
	ld.global.f32 	%f34, [%rd25+12];
	ld.global.f32 	%f35, [%rd24+12];
	add.f32 	%f36, %f34, %f35;
	st.global.f32 	[%rd24+12], %f36;
	ld.global.f32 	%f37, [%rd25+16];
	ld.global.f32 	%f38, [%rd24+16];
	add.f32 	%f39, %f37, %f38;
	st.global.f32 	[%rd24+16], %f39;
	ld.global.f32 	%f40, [%rd25+20];
	ld.global.f32 	%f41, [%rd24+20];
	add.f32 	%f42, %f40, %f41;
	st.global.f32 	[%rd24+20], %f42;
	ld.global.f32 	%f43, [%rd25+24];
	ld.global.f32 	%f44, [%rd24+24];
	add.f32 	%f45, %f43, %f44;
	st.global.f32 	[%rd24+24], %f45;
	ld.global.f32 	%f46, [%rd25+28];
	ld.global.f32 	%f47, [%rd24+28];
	add.f32 	%f48, %f46, %f47;
	st.global.f32 	[%rd24+28], %f48;
	add.s32 	%r18, %r18, 16;
	add.s64 	%rd25, %rd25, 64;
	add.s64 	%rd24, %rd24, 64;
	setp.ne.s32 	%p3, %r18, 0;
	@%p3 bra 	$L__BB0_3;
$L__BB0_4:
	setp.eq.s32 	%p4, %r1, 0;
	@%p4 bra 	$L__BB0_13;
	and.b32  	%r7, %r16, 7;
	setp.lt.u32 	%p5, %r1, 8;
	@%p5 bra 	$L__BB0_7;
	mul.wide.u32 	%rd17, %r20, 4;
	add.s64 	%rd18, %rd2, %rd17;
	ld.global.f32 	%f49, [%rd18];
	add.s64 	%rd19, %rd1, %rd17;
	ld.global.f32 	%f50, [%rd19];
	add.f32 	%f51, %f49, %f50;
	st.global.f32 	[%rd19], %f51;
	ld.global.f32 	%f52, [%rd18+4];
	ld.global.f32 	%f53, [%rd19+4];
	add.f32 	%f54, %f52, %f53;
	st.global.f32 	[%rd19+4], %f54;
	ld.global.f32 	%f55, [%rd18+8];
	ld.global.f32 	%f56, [%rd19+8];
	add.f32 	%f57, %f55, %f56;
	st.global.f32 	[%rd19+8], %f57;
	ld.global.f32 	%f58, [%rd18+12];
	ld.global.f32 	%f59, [%rd19+12];
	add.f32 	%f60, %f58, %f59;
	st.global.f32 	[%rd19+12], %f60;
	ld.global.f32 	%f61, [%rd18+16];
	ld.global.f32 	%f62, [%rd19+16];
	add.f32 	%f63, %f61, %f62;
	st.global.f32 	[%rd19+16], %f63;
	ld.global.f32 	%f64, [%rd18+20];
	ld.global.f32 	%f65, [%rd19+20];
	add.f32 	%f66, %f64, %f65;
	st.global.f32 	[%rd19+20], %f66;
	ld.global.f32 	%f67, [%rd18+24];
	ld.global.f32 	%f68, [%rd19+24];
	add.f32 	%f69, %f67, %f68;
	st.global.f32 	[%rd19+24], %f69;
	ld.global.f32 	%f70, [%rd18+28];
	ld.global.f32 	%f71, [%rd19+28];
	add.f32 	%f72, %f70, %f71;
	st.global.f32 	[%rd19+28], %f72;
	add.s32 	%r20, %r20, 8;
$L__BB0_7:
	setp.eq.s32 	%p6, %r7, 0;
	@%p6 bra 	$L__BB0_13;
	and.b32  	%r10, %r16, 3;
	setp.lt.u32 	%p7, %r7, 4;
	@%p7 bra 	$L__BB0_10;
	mul.wide.u32 	%rd20, %r20, 4;
	add.s64 	%rd21, %rd2, %rd20;
	ld.global.f32 	%f73, [%rd21];
	add.s64 	%rd22, %rd1, %rd20;
	ld.global.f32 	%f74, [%rd22];
	add.f32 	%f75, %f73, %f74;
	st.global.f32 	[%rd22], %f75;
	ld.global.f32 	%f76, [%rd21+4];
	ld.global.f32 	%f77, [%rd22+4];
	add.f32 	%f78, %f76, %f77;
	st.global.f32 	[%rd22+4], %f78;
	ld.global.f32 	%f79, [%rd21+8];
	ld.global.f32 	%f80, [%rd22+8];
	add.f32 	%f81, %f79, %f80;
	st.global.f32 	[%rd22+8], %f81;
	ld.global.f32 	%f82, [%rd21+12];
	ld.global.f32 	%f83, [%rd22+12];
	add.f32 	%f84, %f82, %f83;
	st.global.f32 	[%rd22+12], %f84;
	add.s32 	%r20, %r20, 4;
$L__BB0_10:
	setp.eq.s32 	%p8, %r10, 0;
	@%p8 bra 	$L__BB0_13;
	mul.wide.u32 	%rd23, %r20, 4;
	add.s64 	%rd27, %rd1, %rd23;
	add.s64 	%rd26, %rd2, %rd23;
	neg.s32 	%r22, %r10;
$L__BB0_12:
	.pragma "nounroll";
	ld.global.f32 	%f85, [%rd26];
	ld.global.f32 	%f86, [%rd27];
	add.f32 	%f87, %f85, %f86;
	st.global.f32 	[%rd27], %f87;
	add.s64 	%rd27, %rd27, 4;
	add.s64 	%rd26, %rd26, 4;
	add.s32 	%r22, %r22, 1;
	setp.ne.s32 	%p9, %r22, 0;
	@%p9 bra 	$L__BB0_12;
$L__BB0_13:
	ret;

}


// ===== COMPILED SASS (sm_100) =====

	.target	sm_100

	.elftype	@"ET_EXEC"


//--------------------- .note.nv.tkinfo           --------------------------
	.section	.note.nv.tkinfo,"",@"SHT_NOTE"
	.sectionflags	@"SHF_NOTE_NV_TKINFO"
	.tkinfo
        /*0018*/ 	.word	0x00000002
        /*0030*/ 	.string	""
        /*0030*/ 	.string	"ptxas"
        /*0030*/ 	.string	"Cuda compilation tools, release 13.0, V13.0.88"
        /*0030*/ 	.string	"Build cuda_13.0.r13.0/compiler.36424714_0"
        /*0030*/ 	.string	"-arch sm_100 -m 64 "



//--------------------- .note.nv.cuinfo           --------------------------
	.section	.note.nv.cuinfo,"",@"SHT_NOTE"
	.sectionflags	@"SHF_NOTE_NV_CUINFO"
        /*0018*/ 	.short	0x0002
        /*001a*/ 	.short	0x0064
        /*001c*/ 	.short	0x0082
	.zero		2


//--------------------- .nv.info                  --------------------------
	.section	.nv.info,"",@"SHT_CUDA_INFO"
	.align	4


	//----- nvinfo : EIATTR_REGCOUNT
	.align		4
        /*0000*/ 	.byte	0x04, 0x2f
        /*0002*/ 	.short	(.L_1 - .L_0)
	.align		4
.L_0:
        /*0004*/ 	.word	index@(_Z10add_kerneliPfS_)
        /*0008*/ 	.word	0x00000012


	//----- nvinfo : EIATTR_FRAME_SIZE
	.align		4
.L_1:
        /*000c*/ 	.byte	0x04, 0x11
        /*000e*/ 	.short	(.L_3 - .L_2)
	.align		4
.L_2:
        /*0010*/ 	.word	index@(_Z10add_kerneliPfS_)
        /*0014*/ 	.word	0x00000000


	//----- nvinfo : EIATTR_MIN_STACK_SIZE
	.align		4
.L_3:
        /*0018*/ 	.byte	0x04, 0x12
        /*001a*/ 	.short	(.L_5 - .L_4)
	.align		4
.L_4:
        /*001c*/ 	.word	index@(_Z10add_kerneliPfS_)
        /*0020*/ 	.word	0x00000000
.L_5:


//--------------------- .nv.compat                --------------------------
	.section	.nv.compat,"",@"SHT_CUDA_COMPAT_INFO"
	.align	4
        /*0000*/ 	.byte	0x02, 0x09, 0x00, 0x00, 0x02, 0x02, 0x01, 0x00, 0x02, 0x05, 0x05, 0x00, 0x03, 0x07, 0x01, 0x01
        /*0010*/ 	.byte	0x02, 0x03, 0x00, 0x00, 0x02, 0x06, 0x01, 0x00, 0x04, 0x0b, 0x08, 0x00, 0x09, 0x00, 0x00, 0x00
        /*0020*/ 	.byte	0x00, 0x00, 0x00, 0x00


//--------------------- .nv.info._Z10add_kerneliPfS_ --------------------------
	.section	.nv.info._Z10add_kerneliPfS_,"",@"SHT_CUDA_INFO"
	.sectionflags	@""
	.align	4


	//----- nvinfo : EIATTR_CUDA_API_VERSION
	.align		4
        /*0000*/ 	.byte	0x04, 0x37
        /*0002*/ 	.short	(.L_7 - .L_6)
.L_6:
        /*0004*/ 	.word	0x00000082


	//----- nvinfo : EIATTR_KPARAM_INFO
	.align		4
.L_7:
        /*0008*/ 	.byte	0x04, 0x17
        /*000a*/ 	.short	(.L_9 - .L_8)
.L_8:
        /*000c*/ 	.word	0x00000000
        /*0010*/ 	.short	0x0002
        /*0012*/ 	.short	0x0010
        /*0014*/ 	.byte	0x00, 0xf5, 0x21, 0x00


	//----- nvinfo : EIATTR_KPARAM_INFO
	.align		4
.L_9:
        /*0018*/ 	.byte	0x04, 0x17
        /*001a*/ 	.short	(.L_11 - .L_10)
.L_10:
        /*001c*/ 	.word	0x00000000
        /*0020*/ 	.short	0x0001
        /*0022*/ 	.short	0x0008
        /*0024*/ 	.byte	0x00, 0xf5, 0x21, 0x00


	//----- nvinfo : EIATTR_KPARAM_INFO
	.align		4
.L_11:
        /*0028*/ 	.byte	0x04, 0x17
        /*002a*/ 	.short	(.L_13 - .L_12)
.L_12:
        /*002c*/ 	.word	0x00000000
        /*0030*/ 	.short	0x0000
        /*0032*/ 	.short	0x0000
        /*0034*/ 	.byte	0x00, 0xf0, 0x11, 0x00


	//----- nvinfo : EIATTR_SPARSE_MMA_MASK
	.align		4
.L_13:
        /*0038*/ 	.byte	0x03, 0x50
        /*003a*/ 	.short	0x0000


	//----- nvinfo : EIATTR_MAXREG_COUNT
	.align		4
        /*003c*/ 	.byte	0x03, 0x1b
        /*003e*/ 	.short	0x00ff


	//----- nvinfo : EIATTR_MERCURY_ISA_VERSION
	.align		4
        /*0040*/ 	.byte	0x03, 0x5f
        /*0042*/ 	.short	0x0101


	//----- nvinfo : EIATTR_VRC_CTA_INIT_COUNT
	.align		4
        /*0044*/ 	.byte	0x02, 0x4a
	.zero		1
	.zero		1


	//----- nvinfo : EIATTR_EXIT_INSTR_OFFSETS
	.align		4
        /*0048*/ 	.byte	0x04, 0x1c
        /*004a*/ 	.short	(.L_15 - .L_14)


	//   ....[0]....
.L_14:
        /*004c*/ 	.word	0x00000030


	//   ....[1]....
        /*0050*/ 	.word	0x00000600


	//   ....[2]....
        /*0054*/ 	.word	0x000008a0


	//   ....[3]....
        /*0058*/ 	.word	0x00000a40


	//   ....[4]....
        /*005c*/ 	.word	0x00000b90


	//----- nvinfo : EIATTR_CBANK_PARAM_SIZE
	.align		4
.L_15:
        /*0060*/ 	.byte	0x03, 0x19
        /*0062*/ 	.short	0x0018


	//----- nvinfo : EIATTR_PARAM_CBANK
	.align		4
        /*0064*/ 	.byte	0x04, 0x0a
        /*0066*/ 	.short	(.L_17 - .L_16)
	.align		4
.L_16:
        /*0068*/ 	.word	index@(.nv.constant0._Z10add_kerneliPfS_)
        /*006c*/ 	.short	0x0380
        /*006e*/ 	.short	0x0018


	//----- nvinfo : EIATTR_SW_WAR
	.align		4
.L_17:
        /*0070*/ 	.byte	0x04, 0x36
        /*0072*/ 	.short	(.L_19 - .L_18)
.L_18:
        /*0074*/ 	.word	0x00000008
.L_19:


//--------------------- .nv.callgraph             --------------------------
	.section	.nv.callgraph,"",@"SHT_CUDA_CALLGRAPH"
	.align	4
	.sectionentsize	8
	.align		4
        /*0000*/ 	.word	0x00000000
	.align		4
        /*0004*/ 	.word	0xffffffff
	.align		4
        /*0008*/ 	.word	0x00000000
	.align		4
        /*000c*/ 	.word	0xfffffffe
	.align		4
        /*0010*/ 	.word	0x00000000
	.align		4
        /*0014*/ 	.word	0xfffffffd
	.align		4
        /*0018*/ 	.word	0x00000000
	.align		4
        /*001c*/ 	.word	0xfffffffc


//--------------------- .text._Z10add_kerneliPfS_ --------------------------
	.section	.text._Z10add_kerneliPfS_,"ax",@progbits
	.align	128
        .global         _Z10add_kerneliPfS_
        .type           _Z10add_kerneliPfS_,@function
        .size           _Z10add_kerneliPfS_,(.L_x_6 - _Z10add_kerneliPfS_)
        .other          _Z10add_kerneliPfS_,@"STO_CUDA_ENTRY STV_DEFAULT"
_Z10add_kerneliPfS_:
.text._Z10add_kerneliPfS_:
[----:B------:R-:W-:Y:S08]  /*0000*/  LDC R1, c[0x0][0x37c] ;  /* 0x0000df00ff017b82 */ /* 0x000ff00000000800 */
[----:B------:R-:W0:Y:S02]  /*0010*/  LDC R6, c[0x0][0x380] ;  /* 0x0000e000ff067b82 */ /* 0x000e240000000800 */
[----:B0-----:R-:W-:-:S13]  /*0020*/  ISETP.GE.AND P0, PT, R6, 0x1, PT ;  /* 0x000000010600780c */ /* 0x001fda0003f06270 */
[----:B------:R-:W-:Y:S05]  /*0030*/  @!P0 EXIT ;  /* 0x000000000000894d */ /* 0x000fea0003800000 */
[C---:B------:R-:W-:Y:S01]  /*0040*/  ISETP.GE.U32.AND P1, PT, R6.reuse, 0x10, PT ;  /* 0x000000100600780c */ /* 0x040fe20003f26070 */
[----:B------:R-:W0:Y:S01]  /*0050*/  LDCU.64 UR8, c[0x0][0x358] ;  /* 0x00006b00ff0877ac */ /* 0x000e220008000a00 */
[----:B------:R-:W-:Y:S01]  /*0060*/  LOP3.LUT R10, R6, 0xf, RZ, 0xc0, !PT ;  /* 0x0000000f060a7812 */ /* 0x000fe200078ec0ff */
[----:B------:R-:W-:-:S03]  /*0070*/  HFMA2 R0, -RZ, RZ, 0, 0 ;  /* 0x00000000ff007431 */ /* 0x000fc600000001ff */
[----:B------:R-:W-:-:S07]  /*0080*/  ISETP.NE.AND P0, PT, R10, RZ, PT ;  /* 0x000000ff0a00720c */ /* 0x000fce0003f05270 */
[----:B------:R-:W-:Y:S06]  /*0090*/  @!P1 BRA `(.L_x_0) ;  /* 0x0000000400589947 */ /* 0x000fec0003800000 */
[----:B------:R-:W1:Y:S01]  /*00a0*/  LDCU.64 UR6, c[0x0][0x388] ;  /* 0x00007100ff0677ac */ /* 0x000e620008000a00 */
[----:B------:R-:W-:Y:S01]  /*00b0*/  LOP3.LUT R0, R6, 0x7ffffff0, RZ, 0xc0, !PT ;  /* 0x7ffffff006007812 */ /* 0x000fe200078ec0ff */
[----:B------:R-:W2:Y:S03]  /*00c0*/  LDCU.64 UR4, c[0x0][0x390] ;  /* 0x00007200ff0477ac */ /* 0x000ea60008000a00 */
[----:B------:R-:W-:Y:S01]  /*00d0*/  IADD3 R7, PT, PT, -R0, RZ, RZ ;  /* 0x000000ff00077210 */ /* 0x000fe20007ffe1ff */
[----:B-1----:R-:W-:Y:S02]  /*00e0*/  UIADD3 UR6, UP0, UPT, UR6, 0x20, URZ ;  /* 0x0000002006067890 */ /* 0x002fe4000ff1e0ff */
[----:B--2---:R-:W-:Y:S02]  /*00f0*/  UIADD3 UR4, UP1, UPT, UR4, 0x20, URZ ;  /* 0x0000002004047890 */ /* 0x004fe4000ff3e0ff */
[----:B------:R-:W-:-:S02]  /*0100*/  UIADD3.X UR7, UPT, UPT, URZ, UR7, URZ, UP0, !UPT ;  /* 0x00000007ff077290 */ /* 0x000fc400087fe4ff */
[----:B------:R-:W-:Y:S01]  /*0110*/  MOV R12, UR6 ;  /* 0x00000006000c7c02 */ /* 0x000fe20008000f00 */
[----:B------:R-:W-:Y:S01]  /*0120*/  UIADD3.X UR5, UPT, UPT, URZ, UR5, URZ, UP1, !UPT ;  /* 0x00000005ff057290 */ /* 0x000fe20008ffe4ff */
[----:B------:R-:W-:Y:S02]  /*0130*/  MOV R8, UR4 ;  /* 0x0000000400087c02 */ /* 0x000fe40008000f00 */
[----:B------:R-:W-:-:S03]  /*0140*/  MOV R3, UR7 ;  /* 0x0000000700037c02 */ /* 0x000fc60008000f00 */
[----:B------:R-:W-:-:S07]  /*0150*/  MOV R9, UR5 ;  /* 0x0000000500097c02 */ /* 0x000fce0008000f00 */
.L_x_1:
[----:B------:R-:W-:Y:S02]  /*0160*/  MOV R2, R12 ;  /* 0x0000000c00027202 */ /* 0x000fe40000000f00 */
[----:B-1----:R-:W-:Y:S02]  /*0170*/  MOV R4, R8 ;  /* 0x0000000800047202 */ /* 0x002fe40000000f00 */
[----:B------:R-:W-:Y:S01]  /*0180*/  MOV R5, R9 ;  /* 0x0000000900057202 */ /* 0x000fe20000000f00 */
[----:B0-----:R-:W2:Y:S04]  /*0190*/  LDG.E R8, desc[UR8][R2.64+-0x20] ;  /* 0xffffe00802087981 */ /* 0x001ea8000c1e1900 */
[----:B------:R-:W2:Y:S04]  /*01a0*/  LDG.E R9, desc[UR8][R4.64+-0x20] ;  /* 0xffffe00804097981 */ /* 0x000ea8000c1e1900 */
[----:B------:R-:W3:Y:S04]  /*01b0*/  LDG.E R11, desc[UR8][R4.64+-0x1c] ;  /* 0xffffe408040b7981 */ /* 0x000ee8000c1e1900 */
[----:B------:R-:W4:Y:S04]  /*01c0*/  LDG.E R13, desc[UR8][R4.64+-0x18] ;  /* 0xffffe808040d7981 */ /* 0x000f28000c1e1900 */
[----:B------:R-:W5:Y:S01]  /*01d0*/  LDG.E R15, desc[UR8][R4.64+-0x14] ;  /* 0xffffec08040f7981 */ /* 0x000f62000c1e1900 */
[----:B--2---:R-:W-:-:S05]  /*01e0*/  FADD R9, R8, R9 ;  /* 0x0000000908097221 */ /* 0x004fca0000000000 */
[----:B------:R0:W-:Y:S04]  /*01f0*/  STG.E desc[UR8][R4.64+-0x20], R9 ;  /* 0xffffe00904007986 */ /* 0x0001e8000c101908 */
[----:B------:R-:W3:Y:S04]  /*0200*/  LDG.E R8, desc[UR8][R2.64+-0x1c] ;  /* 0xffffe40802087981 */ /* 0x000ee8000c1e1900 */
[----:B0-----:R-:W2:Y:S01]  /*0210*/  LDG.E R9, desc[UR8][R4.64+-0x10] ;  /* 0xfffff00804097981 */ /* 0x001ea2000c1e1900 */
[----:B---3--:R-:W-:-:S05]  /*0220*/  FADD R11, R8, R11 ;  /* 0x0000000b080b7221 */ /* 0x008fca0000000000 */
[----:B------:R0:W-:Y:S04]  /*0230*/  STG.E desc[UR8][R4.64+-0x1c], R11 ;  /* 0xffffe40b04007986 */ /* 0x0001e8000c101908 */
[----:B------:R-:W4:Y:S04]  /*0240*/  LDG.E R8, desc[UR8][R2.64+-0x18] ;  /* 0xffffe80802087981 */ /* 0x000f28000c1e1900 */
[----:B0-----:R-:W3:Y:S01]  /*0250*/  LDG.E R11, desc[UR8][R4.64+-0xc] ;  /* 0xfffff408040b7981 */ /* 0x001ee2000c1e1900 */
[----:B----4-:R-:W-:-:S05]  /*0260*/  FADD R13, R8, R13 ;  /* 0x0000000d080d7221 */ /* 0x010fca0000000000 */
[----:B------:R0:W-:Y:S04]  /*0270*/  STG.E desc[UR8][R4.64+-0x18], R13 ;  /* 0xffffe80d04007986 */ /* 0x0001e8000c101908 */
[----:B------:R-:W5:Y:S04]  /*0280*/  LDG.E R8, desc[UR8][R2.64+-0x14] ;  /* 0xffffec0802087981 */ /* 0x000f68000c1e1900 */
[----:B0-----:R-:W4:Y:S01]  /*0290*/  LDG.E R13, desc[UR8][R4.64+-0x8] ;  /* 0xfffff808040d7981 */ /* 0x001f22000c1e1900 */
[----:B-----5:R-:W-:-:S05]  /*02a0*/  FADD R15, R8, R15 ;  /* 0x0000000f080f7221 */ /* 0x020fca0000000000 */
[----:B------:R0:W-:Y:S04]  /*02b0*/  STG.E desc[UR8][R4.64+-0x14], R15 ;  /* 0xffffec0f04007986 */ /* 0x0001e8000c101908 */
[----:B------:R-:W2:Y:S04]  /*02c0*/  LDG.E R8, desc[UR8][R2.64+-0x10] ;  /* 0xfffff00802087981 */ /* 0x000ea8000c1e1900 */
[----:B0-----:R-:W5:Y:S01]  /*02d0*/  LDG.E R15, desc[UR8][R4.64+-0x4] ;  /* 0xfffffc08040f7981 */ /* 0x001f62000c1e1900 */
        /* <DEDUP_REMOVED lines=34> */
[----:B------:R-:W3:Y:S02]  /*0500*/  LDG.E R8, desc[UR8][R2.64+0x14] ;  /* 0x0000140802087981 */ /* 0x000ee4000c1e1900 */
[----:B---3--:R-:W-:-:S05]  /*0510*/  FADD R11, R8, R11 ;  /* 0x0000000b080b7221 */ /* 0x008fca0000000000 */
[----:B------:R1:W-:Y:S04]  /*0520*/  STG.E desc[UR8][R4.64+0x14], R11 ;  /* 0x0000140b04007986 */ /* 0x0003e8000c101908 */
[----:B------:R-:W4:Y:S01]  /*0530*/  LDG.E R8, desc[UR8][R2.64+0x18] ;  /* 0x0000180802087981 */ /* 0x000f22000c1e1900 */
[----:B------:R-:W-:Y:S01]  /*0540*/  IADD3 R7, PT, PT, R7, 0x10, RZ ;  /* 0x0000001007077810 */ /* 0x000fe20007ffe0ff */
[----:B----4-:R-:W-:-:S05]  /*0550*/  FADD R13, R8, R13 ;  /* 0x0000000d080d7221 */ /* 0x010fca0000000000 */
[----:B------:R1:W-:Y:S04]  /*0560*/  STG.E desc[UR8][R4.64+0x18], R13 ;  /* 0x0000180d04007986 */ /* 0x0003e8000c101908 */
[----:B------:R2:W5:Y:S01]  /*0570*/  LDG.E R8, desc[UR8][R2.64+0x1c] ;  /* 0x00001c0802087981 */ /* 0x000562000c1e1900 */
[----:B------:R-:W-:Y:S02]  /*0580*/  ISETP.NE.AND P1, PT, R7, RZ, PT ;  /* 0x000000ff0700720c */ /* 0x000fe40003f25270 */
[----:B------:R-:W-:-:S05]  /*0590*/  IADD3 R12, P2, PT, R2, 0x40, RZ ;  /* 0x00000040020c7810 */ /* 0x000fca0007f5e0ff */
[----:B--2---:R-:W-:Y:S02]  /*05a0*/  IMAD.X R3, RZ, RZ, R3, P2 ;  /* 0x000000ffff037224 */ /* 0x004fe400010e0603 */
[----:B-----5:R-:W-:Y:S01]  /*05b0*/  FADD R15, R8, R15 ;  /* 0x0000000f080f7221 */ /* 0x020fe20000000000 */
[----:B------:R-:W-:-:S04]  /*05c0*/  IADD3 R8, P3, PT, R4, 0x40, RZ ;  /* 0x0000004004087810 */ /* 0x000fc80007f7e0ff */
[----:B------:R1:W-:Y:S01]  /*05d0*/  STG.E desc[UR8][R4.64+0x1c], R15 ;  /* 0x00001c0f04007986 */ /* 0x0003e2000c101908 */
[----:B0-----:R-:W-:Y:S01]  /*05e0*/  IADD3.X R9, PT, PT, RZ, R5, RZ, P3, !PT ;  /* 0x00000005ff097210 */ /* 0x001fe20001ffe4ff */
[----:B------:R-:W-:Y:S07]  /*05f0*/  @P1 BRA `(.L_x_1) ;  /* 0xfffffff800d81947 */ /* 0x000fee000383ffff */
.L_x_0:
[----:B0-----:R-:W-:Y:S05]  /*0600*/  @!P0 EXIT ;  /* 0x000000000000894d */ /* 0x001fea0003800000 */
[----:B------:R-:W-:Y:S02]  /*0610*/  ISETP.GE.U32.AND P0, PT, R10, 0x8, PT ;  /* 0x000000080a00780c */ /* 0x000fe40003f06070 */
[----:B------:R-:W-:-:S04]  /*0620*/  LOP3.LUT R12, R6, 0x7, RZ, 0xc0, !PT ;  /* 0x00000007060c7812 */ /* 0x000fc800078ec0ff */
[----:B------:R-:W-:-:S07]  /*0630*/  ISETP.NE.AND P1, PT, R12, RZ, PT ;  /* 0x000000ff0c00720c */ /* 0x000fce0003f25270 */
[----:B------:R-:W-:Y:S06]  /*0640*/  @!P0 BRA `(.L_x_2) ;  /* 0x0000000000948947 */ /* 0x000fec0003800000 */
[----:B------:R-:W0:Y:S08]  /*0650*/  LDC.64 R2, c[0x0][0x388] ;  /* 0x0000e200ff027b82 */ /* 0x000e300000000a00 */
[----:B-1----:R-:W1:Y:S01]  /*0660*/  LDC.64 R4, c[0x0][0x390] ;  /* 0x0000e400ff047b82 */ /* 0x002e620000000a00 */
[----:B0-----:R-:W-:-:S05]  /*0670*/  IMAD.WIDE.U32 R2, R0, 0x4, R2 ;  /* 0x0000000400027825 */ /* 0x001fca00078e0002 */
[----:B------:R-:W2:Y:S01]  /*0680*/  LDG.E R7, desc[UR8][R2.64] ;  /* 0x0000000802077981 */ /* 0x000ea2000c1e1900 */
[----:B-1----:R-:W-:-:S05]  /*0690*/  IMAD.WIDE.U32 R4, R0, 0x4, R4 ;  /* 0x0000000400047825 */ /* 0x002fca00078e0004 */
[----:B------:R-:W2:Y:S04]  /*06a0*/  LDG.E R8, desc[UR8][R4.64] ;  /* 0x0000000804087981 */ /* 0x000ea8000c1e1900 */
[----:B------:R-:W3:Y:S04]  /*06b0*/  LDG.E R9, desc[UR8][R4.64+0x4] ;  /* 0x0000040804097981 */ /* 0x000ee8000c1e1900 */
[----:B------:R-:W4:Y:S04]  /*06c0*/  LDG.E R11, desc[UR8][R4.64+0x8] ;  /* 0x00000808040b7981 */ /* 0x000f28000c1e1900 */
[----:B------:R-:W5:Y:S01]  /*06d0*/  LDG.E R13, desc[UR8][R4.64+0xc] ;  /* 0x00000c08040d7981 */ /* 0x000f62000c1e1900 */
[----:B--2---:R-:W-:-:S05]  /*06e0*/  FADD R7, R7, R8 ;  /* 0x0000000807077221 */ /* 0x004fca0000000000 */
[----:B------:R-:W-:Y:S04]  /*06f0*/  STG.E desc[UR8][R4.64], R7 ;  /* 0x0000000704007986 */ /* 0x000fe8000c101908 */
[----:B------:R-:W3:Y:S02]  /*0700*/  LDG.E R8, desc[UR8][R2.64+0x4] ;  /* 0x0000040802087981 */ /* 0x000ee4000c1e1900 */
[----:B---3--:R-:W-:-:S05]  /*0710*/  FADD R9, R8, R9 ;  /* 0x0000000908097221 */ /* 0x008fca0000000000 */
[----:B------:R0:W-:Y:S04]  /*0720*/  STG.E desc[UR8][R4.64+0x4], R9 ;  /* 0x0000040904007986 */ /* 0x0001e8000c101908 */
[----:B------:R-:W4:Y:S04]  /*0730*/  LDG.E R8, desc[UR8][R2.64+0x8] ;  /* 0x0000080802087981 */ /* 0x000f28000c1e1900 */
[----:B0-----:R-:W2:Y:S01]  /*0740*/  LDG.E R9, desc[UR8][R4.64+0x14] ;  /* 0x0000140804097981 */ /* 0x001ea2000c1e1900 */
[----:B----4-:R-:W-:-:S05]  /*0750*/  FADD R11, R8, R11 ;  /* 0x0000000b080b7221 */ /* 0x010fca0000000000 */
[----:B------:R0:W-:Y:S04]  /*0760*/  STG.E desc[UR8][R4.64+0x8], R11 ;  /* 0x0000080b04007986 */ /* 0x0001e8000c101908 */
[----:B------:R-:W5:Y:S04]  /*0770*/  LDG.E R8, desc[UR8][R2.64+0xc] ;  /* 0x00000c0802087981 */ /* 0x000f68000c1e1900 */
[----:B0-----:R-:W3:Y:S01]  /*0780*/  LDG.E R11, desc[UR8][R4.64+0x18] ;  /* 0x00001808040b7981 */ /* 0x001ee2000c1e1900 */
[----:B-----5:R-:W-:-:S03]  /*0790*/  FADD R13, R8, R13 ;  /* 0x0000000d080d7221 */ /* 0x020fc60000000000 */
[----:B------:R-:W4:Y:S04]  /*07a0*/  LDG.E R8, desc[UR8][R4.64+0x10] ;  /* 0x0000100804087981 */ /* 0x000f28000c1e1900 */
[----:B------:R0:W-:Y:S04]  /*07b0*/  STG.E desc[UR8][R4.64+0xc], R13 ;  /* 0x00000c0d04007986 */ /* 0x0001e8000c101908 */
[----:B------:R-:W4:Y:S04]  /*07c0*/  LDG.E R7, desc[UR8][R2.64+0x10] ;  /* 0x0000100802077981 */ /* 0x000f28000c1e1900 */
[----:B0-----:R-:W5:Y:S01]  /*07d0*/  LDG.E R13, desc[UR8][R4.64+0x1c] ;  /* 0x00001c08040d7981 */ /* 0x001f62000c1e1900 */
[----:B----4-:R-:W-:-:S05]  /*07e0*/  FADD R7, R7, R8 ;  /* 0x0000000807077221 */ /* 0x010fca0000000000 */
[----:B------:R0:W-:Y:S04]  /*07f0*/  STG.E desc[UR8][R4.64+0x10], R7 ;  /* 0x0000100704007986 */ /* 0x0001e8000c101908 */
[----:B------:R-:W2:Y:S02]  /*0800*/  LDG.E R8, desc[UR8][R2.64+0x14] ;  /* 0x0000140802087981 */ /* 0x000ea4000c1e1900 */
[----:B--2---:R-:W-:-:S05]  /*0810*/  FADD R9, R8, R9 ;  /* 0x0000000908097221 */ /* 0x004fca0000000000 */
[----:B------:R0:W-:Y:S04]  /*0820*/  STG.E desc[UR8][R4.64+0x14], R9 ;  /* 0x0000140904007986 */ /* 0x0001e8000c101908 */
[----:B------:R-:W3:Y:S02]  /*0830*/  LDG.E R8, desc[UR8][R2.64+0x18] ;  /* 0x0000180802087981 */ /* 0x000ee4000c1e1900 */
[----:B---3--:R-:W-:-:S05]  /*0840*/  FADD R11, R8, R11 ;  /* 0x0000000b080b7221 */ /* 0x008fca0000000000 */
[----:B------:R0:W-:Y:S04]  /*0850*/  STG.E desc[UR8][R4.64+0x18], R11 ;  /* 0x0000180b04007986 */ /* 0x0001e8000c101908 */
[----:B------:R-:W5:Y:S01]  /*0860*/  LDG.E R8, desc[UR8][R2.64+0x1c] ;  /* 0x00001c0802087981 */ /* 0x000f62000c1e1900 */
[----:B------:R-:W-:Y:S01]  /*0870*/  IADD3 R0, PT, PT, R0, 0x8, RZ ;  /* 0x0000000800007810 */ /* 0x000fe20007ffe0ff */
[----:B-----5:R-:W-:-:S05]  /*0880*/  FADD R13, R8, R13 ;  /* 0x0000000d080d7221 */ /* 0x020fca0000000000 */
[----:B------:R0:W-:Y:S02]  /*0890*/  STG.E desc[UR8][R4.64+0x1c], R13 ;  /* 0x00001c0d04007986 */ /* 0x0001e4000c101908 */
.L_x_2:
[----:B------:R-:W-:Y:S05]  /*08a0*/  @!P1 EXIT ;  /* 0x000000000000994d */ /* 0x000fea0003800000 */
[----:B------:R-:W-:Y:S02]  /*08b0*/  ISETP.GE.U32.AND P0, PT, R12, 0x4, PT ;  /* 0x000000040c00780c */ /* 0x000fe40003f06070 */
[----:B------:R-:W-:-:S04]  /*08c0*/  LOP3.LUT R6, R6, 0x3, RZ, 0xc0, !PT ;  /* 0x0000000306067812 */ /* 0x000fc800078ec0ff */
[----:B------:R-:W-:-:S07]  /*08d0*/  ISETP.NE.AND P1, PT, R6, RZ, PT ;  /* 0x000000ff0600720c */ /* 0x000fce0003f25270 */
[----:B------:R-:W-:Y:S06]  /*08e0*/  @!P0 BRA `(.L_x_3) ;  /* 0x0000000000548947 */ /* 0x000fec0003800000 */
[----:B01----:R-:W0:Y:S08]  /*08f0*/  LDC.64 R4, c[0x0][0x388] ;  /* 0x0000e200ff047b82 */ /* 0x003e300000000a00 */
[----:B------:R-:W1:Y:S01]  /*0900*/  LDC.64 R2, c[0x0][0x390] ;  /* 0x0000e400ff027b82 */ /* 0x000e620000000a00 */
        /* <DEDUP_REMOVED lines=8> */
[----:B------:R2:W-:Y:S04]  /*0990*/  STG.E desc[UR8][R2.64], R7 ;  /* 0x0000000702007986 */ /* 0x0005e8000c101908 */
[----:B------:R-:W3:Y:S02]  /*09a0*/  LDG.E R8, desc[UR8][R4.64+0x4] ;  /* 0x0000040804087981 */ /* 0x000ee4000c1e1900 */
[----:B---3--:R-:W-:-:S05]  /*09b0*/  FADD R9, R8, R9 ;  /* 0x0000000908097221 */ /* 0x008fca0000000000 */
[----:B------:R2:W-:Y:S04]  /*09c0*/  STG.E desc[UR8][R2.64+0x4], R9 ;  /* 0x0000040902007986 */ /* 0x0005e8000c101908 */
[----:B------:R-:W4:Y:S02]  /*09d0*/  LDG.E R8, desc[UR8][R4.64+0x8] ;  /* 0x0000080804087981 */ /* 0x000f24000c1e1900 */
[----:B----4-:R-:W-:-:S05]  /*09e0*/  FADD R11, R8, R11 ;  /* 0x0000000b080b7221 */ /* 0x010fca0000000000 */
[----:B------:R2:W-:Y:S04]  /*09f0*/  STG.E desc[UR8][R2.64+0x8], R11 ;  /* 0x0000080b02007986 */ /* 0x0005e8000c101908 */
[----:B------:R-:W5:Y:S01]  /*0a00*/  LDG.E R8, desc[UR8][R4.64+0xc] ;  /* 0x00000c0804087981 */ /* 0x000f62000c1e1900 */
[----:B------:R-:W-:Y:S01]  /*0a10*/  IADD3 R0, PT, PT, R0, 0x4, RZ ;  /* 0x0000000400007810 */ /* 0x000fe20007ffe0ff */
[----:B-----5:R-:W-:-:S05]  /*0a20*/  FADD R13, R8, R13 ;  /* 0x0000000d080d7221 */ /* 0x020fca0000000000 */
[----:B------:R2:W-:Y:S02]  /*0a30*/  STG.E desc[UR8][R2.64+0xc], R13 ;  /* 0x00000c0d02007986 */ /* 0x0005e4000c101908 */
.L_x_3:
[----:B------:R-:W-:Y:S05]  /*0a40*/  @!P1 EXIT ;  /* 0x000000000000994d */ /* 0x000fea0003800000 */
[----:B--2---:R-:W2:Y:S01]  /*0a50*/  LDC.64 R2, c[0x0][0x390] ;  /* 0x0000e400ff027b82 */ /* 0x004ea20000000a00 */
[----:B------:R-:W-:-:S07]  /*0a60*/  IMAD.MOV R6, RZ, RZ, -R6 ;  /* 0x000000ffff067224 */ /* 0x000fce00078e0a06 */
[----:B01----:R-:W0:Y:S01]  /*0a70*/  LDC.64 R4, c[0x0][0x388] ;  /* 0x0000e200ff047b82 */ /* 0x003e220000000a00 */
[----:B--2---:R-:W-:-:S05]  /*0a80*/  IMAD.WIDE.U32 R2, R0, 0x4, R2 ;  /* 0x0000000400027825 */ /* 0x004fca00078e0002 */
[----:B------:R-:W-:Y:S01]  /*0a90*/  MOV R9, R3 ;  /* 0x0000000300097202 */ /* 0x000fe20000000f00 */
[----:B0-----:R-:W-:Y:S01]  /*0aa0*/  IMAD.WIDE.U32 R4, R0, 0x4, R4 ;  /* 0x0000000400047825 */ /* 0x001fe200078e0004 */
[----:B------:R-:W-:-:S07]  /*0ab0*/  MOV R0, R2 ;  /* 0x0000000200007202 */ /* 0x000fce0000000f00 */
.L_x_4:
[----:B0-----:R-:W-:Y:S02]  /*0ac0*/  MOV R2, R0 ;  /* 0x0000000000027202 */ /* 0x001fe40000000f00 */
[----:B------:R-:W-:Y:S01]  /*0ad0*/  MOV R3, R9 ;  /* 0x0000000900037202 */ /* 0x000fe20000000f00 */
[----:B------:R0:W2:Y:S04]  /*0ae0*/  LDG.E R0, desc[UR8][R4.64] ;  /* 0x0000000804007981 */ /* 0x0000a8000c1e1900 */
[----:B------:R-:W2:Y:S01]  /*0af0*/  LDG.E R7, desc[UR8][R2.64] ;  /* 0x0000000802077981 */ /* 0x000ea2000c1e1900 */
[----:B------:R-:W-:-:S04]  /*0b00*/  IADD3 R6, PT, PT, R6, 0x1, RZ ;  /* 0x0000000106067810 */ /* 0x000fc80007ffe0ff */
[----:B------:R-:W-:Y:S02]  /*0b10*/  ISETP.NE.AND P0, PT, R6, RZ, PT ;  /* 0x000000ff0600720c */ /* 0x000fe40003f05270 */
[----:B0-----:R-:W-:-:S04]  /*0b20*/  IADD3 R4, P2, PT, R4, 0x4, RZ ;  /* 0x0000000404047810 */ /* 0x001fc80007f5e0ff */
[----:B------:R-:W-:Y:S01]  /*0b30*/  IADD3.X R5, PT, PT, RZ, R5, RZ, P2, !PT ;  /* 0x00000005ff057210 */ /* 0x000fe200017fe4ff */
[----:B--2---:R-:W-:Y:S01]  /*0b40*/  FADD R7, R0, R7 ;  /* 0x0000000700077221 */ /* 0x004fe20000000000 */
[----:B------:R-:W-:-:S04]  /*0b50*/  IADD3 R0, P1, PT, R2, 0x4, RZ ;  /* 0x0000000402007810 */ /* 0x000fc80007f3e0ff */
[----:B------:R0:W-:Y:S01]  /*0b60*/  STG.E desc[UR8][R2.64], R7 ;  /* 0x0000000702007986 */ /* 0x0001e2000c101908 */
[----:B------:R-:W-:Y:S01]  /*0b70*/  IADD3.X R9, PT, PT, RZ, R3, RZ, P1, !PT ;  /* 0x00000003ff097210 */ /* 0x000fe20000ffe4ff */
[----:B------:R-:W-:Y:S07]  /*0b80*/  @P0 BRA `(.L_x_4) ;  /* 0xfffffffc00cc0947 */ /* 0x000fee000383ffff */
[----:B------:R-:W-:Y:S05]  /*0b90*/  EXIT ;  /* 0x000000000000794d */ /* 0x000fea0003800000 */
.L_x_5:
[----:B------:R-:W-:-:S00]  /*0ba0*/  BRA `(.L_x_5) ;  /* 0xfffffffc00fc7947 */ /* 0x000fc0000383ffff */
[----:B------:R-:W-:-:S00]  /*0bb0*/  NOP ;  /* 0x0000000000007918 */ /* 0x000fc00000000000 */
        /* <DEDUP_REMOVED lines=12> */
.L_x_6:


//--------------------- .nv.shared.reserved.0     --------------------------
	.section	.nv.shared.reserved.0,"aw",@nobits
	.weak		__nv_reservedSMEM_offset_0_alias
	.size		__nv_reservedSMEM_offset_0_alias, 0, 64
	.other		__nv_reservedSMEM_offset_0_alias,@"STO_CUDA_RESERVED_SHARED STV_DEFAULT"
__nv_reservedSMEM_offset_0_alias:
	.zero		0
	.zero		64


//--------------------- .nv.constant0._Z10add_kerneliPfS_ --------------------------
	.section	.nv.constant0._Z10add_kerneliPfS_,"a",@progbits
	.sectionflags	@""
	.align	4
.nv.constant0._Z10add_kerneliPfS_:
	.zero		920


//--------------------- SYMBOLS --------------------------

	.type		.nv.reservedSmem.offset0,@object
	.size		.nv.reservedSmem.offset0,0x4
